//
// Generated by NVIDIA NVVM Compiler
//
// Compiler Build ID: CL-36424714
// Cuda compilation tools, release 13.0, V13.0.88
// Based on NVVM 20.0.0
//

.version 9.0
.target sm_100
.address_size 64

	// .globl	_Z24cudaMatrixMultiplicationPjS_S_i

.visible .entry _Z24cudaMatrixMultiplicationPjS_S_i(
	.param .u64 .ptr .align 1 _Z24cudaMatrixMultiplicationPjS_S_i_param_0,
	.param .u64 .ptr .align 1 _Z24cudaMatrixMultiplicationPjS_S_i_param_1,
	.param .u64 .ptr .align 1 _Z24cudaMatrixMultiplicationPjS_S_i_param_2,
	.param .u32 _Z24cudaMatrixMultiplicationPjS_S_i_param_3
)
{
	.reg .pred 	%p<10>;
	.reg .b32 	%r<140>;
	.reg .b64 	%rd<61>;

	ld.param.u64 	%rd7, [_Z24cudaMatrixMultiplicationPjS_S_i_param_0];
	ld.param.u64 	%rd8, [_Z24cudaMatrixMultiplicationPjS_S_i_param_1];
	ld.param.u64 	%rd6, [_Z24cudaMatrixMultiplicationPjS_S_i_param_2];
	ld.param.u32 	%r53, [_Z24cudaMatrixMultiplicationPjS_S_i_param_3];
	cvta.to.global.u64 	%rd1, %rd8;
	cvta.to.global.u64 	%rd2, %rd7;
	mov.u32 	%r1, %tid.x;
	mov.u32 	%r55, %tid.y;
	mov.u32 	%r56, %ctaid.x;
	mov.u32 	%r57, %ctaid.y;
	shl.b32 	%r58, %r57, 4;
	add.s32 	%r2, %r58, %r55;
	shl.b32 	%r3, %r56, 4;
	add.s32 	%r4, %r3, %r1;
	setp.lt.s32 	%p1, %r53, 1;
	mov.b32 	%r139, 0;
	@%p1 bra 	$L__BB0_12;
	mul.lo.s32 	%r5, %r53, %r2;
	and.b32  	%r6, %r53, 7;
	setp.lt.u32 	%p2, %r53, 8;
	mov.b32 	%r134, 0;
	mov.u32 	%r139, %r134;
	@%p2 bra 	$L__BB0_4;
	and.b32  	%r134, %r53, 2147483640;
	neg.s32 	%r128, %r134;
	add.s32 	%r62, %r1, %r53;
	add.s32 	%r127, %r62, %r3;
	shl.b32 	%r10, %r53, 3;
	shl.b32 	%r63, %r53, 1;
	add.s32 	%r126, %r4, %r63;
	mad.lo.s32 	%r125, %r53, 3, %r4;
	shl.b32 	%r64, %r53, 2;
	add.s32 	%r124, %r4, %r64;
	mad.lo.s32 	%r123, %r53, 5, %r4;
	mad.lo.s32 	%r122, %r53, 6, %r4;
	mad.lo.s32 	%r121, %r53, 7, %r4;
	mul.wide.u32 	%rd9, %r5, 4;
	add.s64 	%rd10, %rd9, %rd2;
	add.s64 	%rd60, %rd10, 16;
	mov.b32 	%r139, 0;
	mov.u32 	%r120, %r4;
$L__BB0_3:
	.pragma "nounroll";
	ld.global.u32 	%r65, [%rd60+-16];
	mul.wide.u32 	%rd11, %r120, 4;
	add.s64 	%rd12, %rd1, %rd11;
	ld.global.u32 	%r66, [%rd12];
	mad.lo.s32 	%r67, %r66, %r65, %r139;
	ld.global.u32 	%r68, [%rd60+-12];
	mul.wide.u32 	%rd13, %r127, 4;
	add.s64 	%rd14, %rd1, %rd13;
	ld.global.u32 	%r69, [%rd14];
	mad.lo.s32 	%r70, %r69, %r68, %r67;
	ld.global.u32 	%r71, [%rd60+-8];
	mul.wide.u32 	%rd15, %r126, 4;
	add.s64 	%rd16, %rd1, %rd15;
	ld.global.u32 	%r72, [%rd16];
	mad.lo.s32 	%r73, %r72, %r71, %r70;
	ld.global.u32 	%r74, [%rd60+-4];
	mul.wide.u32 	%rd17, %r125, 4;
	add.s64 	%rd18, %rd1, %rd17;
	ld.global.u32 	%r75, [%rd18];
	mad.lo.s32 	%r76, %r75, %r74, %r73;
	ld.global.u32 	%r77, [%rd60];
	mul.wide.u32 	%rd19, %r124, 4;
	add.s64 	%rd20, %rd1, %rd19;
	ld.global.u32 	%r78, [%rd20];
	mad.lo.s32 	%r79, %r78, %r77, %r76;
	ld.global.u32 	%r80, [%rd60+4];
	mul.wide.u32 	%rd21, %r123, 4;
	add.s64 	%rd22, %rd1, %rd21;
	ld.global.u32 	%r81, [%rd22];
	mad.lo.s32 	%r82, %r81, %r80, %r79;
	ld.global.u32 	%r83, [%rd60+8];
	mul.wide.u32 	%rd23, %r122, 4;
	add.s64 	%rd24, %rd1, %rd23;
	ld.global.u32 	%r84, [%rd24];
	mad.lo.s32 	%r85, %r84, %r83, %r82;
	ld.global.u32 	%r86, [%rd60+12];
	mul.wide.u32 	%rd25, %r121, 4;
	add.s64 	%rd26, %rd1, %rd25;
	ld.global.u32 	%r87, [%rd26];
	mad.lo.s32 	%r139, %r87, %r86, %r85;
	add.s32 	%r128, %r128, 8;
	add.s32 	%r127, %r127, %r10;
	add.s32 	%r126, %r126, %r10;
	add.s32 	%r125, %r125, %r10;
	add.s32 	%r124, %r124, %r10;
	add.s32 	%r123, %r123, %r10;
	add.s32 	%r122, %r122, %r10;
	add.s32 	%r121, %r121, %r10;
	add.s32 	%r120, %r120, %r10;
	add.s64 	%rd60, %rd60, 32;
	setp.ne.s32 	%p3, %r128, 0;
	@%p3 bra 	$L__BB0_3;
$L__BB0_4:
	setp.eq.s32 	%p4, %r6, 0;
	@%p4 bra 	$L__BB0_12;
	and.b32  	%r40, %r53, 3;
	setp.lt.u32 	%p5, %r6, 4;
	@%p5 bra 	$L__BB0_7;
	add.s32 	%r89, %r134, %r5;
	mul.wide.u32 	%rd27, %r89, 4;
	add.s64 	%rd28, %rd2, %rd27;
	ld.global.u32 	%r90, [%rd28];
	mad.lo.s32 	%r91, %r134, %r53, %r4;
	mul.wide.u32 	%rd29, %r91, 4;
	add.s64 	%rd30, %rd1, %rd29;
	ld.global.u32 	%r92, [%rd30];
	mad.lo.s32 	%r93, %r92, %r90, %r139;
	cvt.u64.u32 	%rd31, %r5;
	cvt.u64.u32 	%rd32, %r134;
	add.s64 	%rd33, %rd32, %rd31;
	shl.b64 	%rd34, %rd33, 2;
	add.s64 	%rd35, %rd2, %rd34;
	ld.global.u32 	%r94, [%rd35+4];
	add.s32 	%r95, %r91, %r53;
	mul.wide.u32 	%rd36, %r95, 4;
	add.s64 	%rd37, %rd1, %rd36;
	ld.global.u32 	%r96, [%rd37];
	mad.lo.s32 	%r97, %r96, %r94, %r93;
	ld.global.u32 	%r98, [%rd35+8];
	add.s32 	%r99, %r95, %r53;
	mul.wide.u32 	%rd38, %r99, 4;
	add.s64 	%rd39, %rd1, %rd38;
	ld.global.u32 	%r100, [%rd39];
	mad.lo.s32 	%r101, %r100, %r98, %r97;
	ld.global.u32 	%r102, [%rd35+12];
	add.s32 	%r103, %r99, %r53;
	mul.wide.u32 	%rd40, %r103, 4;
	add.s64 	%rd41, %rd1, %rd40;
	ld.global.u32 	%r104, [%rd41];
	mad.lo.s32 	%r139, %r104, %r102, %r101;
	add.s32 	%r134, %r134, 4;
$L__BB0_7:
	setp.eq.s32 	%p6, %r40, 0;
	@%p6 bra 	$L__BB0_12;
	setp.eq.s32 	%p7, %r40, 1;
	@%p7 bra 	$L__BB0_10;
	add.s32 	%r106, %r134, %r5;
	mul.wide.u32 	%rd42, %r106, 4;
	add.s64 	%rd43, %rd2, %rd42;
	ld.global.u32 	%r107, [%rd43];
	mad.lo.s32 	%r108, %r134, %r53, %r4;
	mul.wide.u32 	%rd44, %r108, 4;
	add.s64 	%rd45, %rd1, %rd44;
	ld.global.u32 	%r109, [%rd45];
	mad.lo.s32 	%r110, %r109, %r107, %r139;
	cvt.u64.u32 	%rd46, %r5;
	cvt.u64.u32 	%rd47, %r134;
	add.s64 	%rd48, %rd47, %rd46;
	shl.b64 	%rd49, %rd48, 2;
	add.s64 	%rd50, %rd2, %rd49;
	ld.global.u32 	%r111, [%rd50+4];
	add.s32 	%r112, %r108, %r53;
	mul.wide.u32 	%rd51, %r112, 4;
	add.s64 	%rd52, %rd1, %rd51;
	ld.global.u32 	%r113, [%rd52];
	mad.lo.s32 	%r139, %r113, %r111, %r110;
	add.s32 	%r134, %r134, 2;
$L__BB0_10:
	and.b32  	%r114, %r53, 1;
	setp.eq.b32 	%p8, %r114, 1;
	not.pred 	%p9, %p8;
	@%p9 bra 	$L__BB0_12;
	add.s32 	%r115, %r134, %r5;
	mul.wide.u32 	%rd53, %r115, 4;
	add.s64 	%rd54, %rd2, %rd53;
	ld.global.u32 	%r116, [%rd54];
	mad.lo.s32 	%r117, %r134, %r53, %r4;
	mul.wide.u32 	%rd55, %r117, 4;
	add.s64 	%rd56, %rd1, %rd55;
	ld.global.u32 	%r118, [%rd56];
	mad.lo.s32 	%r139, %r118, %r116, %r139;
$L__BB0_12:
	cvta.to.global.u64 	%rd57, %rd6;
	mad.lo.s32 	%r119, %r53, %r2, %r4;
	mul.wide.s32 	%rd58, %r119, 4;
	add.s64 	%rd59, %rd57, %rd58;
	st.global.u32 	[%rd59], %r139;
	ret;

}


// ===== COMPILED SASS (sm_100) =====

	.target	sm_100

	.elftype	@"ET_EXEC"


//--------------------- .note.nv.tkinfo           --------------------------
	.section	.note.nv.tkinfo,"",@"SHT_NOTE"
	.sectionflags	@"SHF_NOTE_NV_TKINFO"
	.tkinfo
        /*0018*/ 	.word	0x00000002
        /*0030*/ 	.string	""
        /*0030*/ 	.string	"ptxas"
        /*0030*/ 	.string	"Cuda compilation tools, release 13.0, V13.0.88"
        /*0030*/ 	.string	"Build cuda_13.0.r13.0/compiler.36424714_0"
        /*0030*/ 	.string	"-arch sm_100 -m 64 "



//--------------------- .note.nv.cuinfo           --------------------------
	.section	.note.nv.cuinfo,"",@"SHT_NOTE"
	.sectionflags	@"SHF_NOTE_NV_CUINFO"
        /*0018*/ 	.short	0x0002
        /*001a*/ 	.short	0x0064
        /*001c*/ 	.short	0x0082
	.zero		2


//--------------------- .nv.info                  --------------------------
	.section	.nv.info,"",@"SHT_CUDA_INFO"
	.align	4


	//----- nvinfo : EIATTR_REGCOUNT
	.align		4
        /*0000*/ 	.byte	0x04, 0x2f
        /*0002*/ 	.short	(.L_1 - .L_0)
	.align		4
.L_0:
        /*0004*/ 	.word	index@(_Z24cudaMatrixMultiplicationPjS_S_i)
        /*0008*/ 	.word	0x00000020


	//----- nvinfo : EIATTR_FRAME_SIZE
	.align		4
.L_1:
        /*000c*/ 	.byte	0x04, 0x11
        /*000e*/ 	.short	(.L_3 - .L_2)
	.align		4
.L_2:
        /*0010*/ 	.word	index@(_Z24cudaMatrixMultiplicationPjS_S_i)
        /*0014*/ 	.word	0x00000000


	//----- nvinfo : EIATTR_MIN_STACK_SIZE
	.align		4
.L_3:
        /*0018*/ 	.byte	0x04, 0x12
        /*001a*/ 	.short	(.L_5 - .L_4)
	.align		4
.L_4:
        /*001c*/ 	.word	index@(_Z24cudaMatrixMultiplicationPjS_S_i)
        /*0020*/ 	.word	0x00000000
.L_5:


//--------------------- .nv.compat                --------------------------
	.section	.nv.compat,"",@"SHT_CUDA_COMPAT_INFO"
	.align	4
        /*0000*/ 	.byte	0x02, 0x09, 0x00, 0x00, 0x02, 0x02, 0x01, 0x00, 0x02, 0x05, 0x05, 0x00, 0x03, 0x07, 0x01, 0x01
        /*0010*/ 	.byte	0x02, 0x03, 0x00, 0x00, 0x02, 0x06, 0x01, 0x00, 0x04, 0x0b, 0x08, 0x00, 0x09, 0x00, 0x00, 0x00
        /*0020*/ 	.byte	0x00, 0x00, 0x00, 0x00


//--------------------- .nv.info._Z24cudaMatrixMultiplicationPjS_S_i --------------------------
	.section	.nv.info._Z24cudaMatrixMultiplicationPjS_S_i,"",@"SHT_CUDA_INFO"
	.sectionflags	@""
	.align	4


	//----- nvinfo : EIATTR_CUDA_API_VERSION
	.align		4
        /*0000*/ 	.byte	0x04, 0x37
        /*0002*/ 	.short	(.L_7 - .L_6)
.L_6:
        /*0004*/ 	.word	0x00000082


	//----- nvinfo : EIATTR_KPARAM_INFO
	.align		4
.L_7:
        /*0008*/ 	.byte	0x04, 0x17
        /*000a*/ 	.short	(.L_9 - .L_8)
.L_8:
        /*000c*/ 	.word	0x00000000
        /*0010*/ 	.short	0x0003
        /*0012*/ 	.short	0x0018
        /*0014*/ 	.byte	0x00, 0xf0, 0x11, 0x00


	//----- nvinfo : EIATTR_KPARAM_INFO
	.align		4
.L_9:
        /*0018*/ 	.byte	0x04, 0x17
        /*001a*/ 	.short	(.L_11 - .L_10)
.L_10:
        /*001c*/ 	.word	0x00000000
        /*0020*/ 	.short	0x0002
        /*0022*/ 	.short	0x0010
        /*0024*/ 	.byte	0x00, 0xf5, 0x21, 0x00


	//----- nvinfo : EIATTR_KPARAM_INFO
	.align		4
.L_11:
        /*0028*/ 	.byte	0x04, 0x17
        /*002a*/ 	.short	(.L_13 - .L_12)
.L_12:
        /*002c*/ 	.word	0x00000000
        /*0030*/ 	.short	0x0001
        /*0032*/ 	.short	0x0008
        /*0034*/ 	.byte	0x00, 0xf5, 0x21, 0x00


	//----- nvinfo : EIATTR_KPARAM_INFO
	.align		4
.L_13:
        /*0038*/ 	.byte	0x04, 0x17
        /*003a*/ 	.short	(.L_15 - .L_14)
.L_14:
        /*003c*/ 	.word	0x00000000
        /*0040*/ 	.short	0x0000
        /*0042*/ 	.short	0x0000
        /*0044*/ 	.byte	0x00, 0xf5, 0x21, 0x00


	//----- nvinfo : EIATTR_SPARSE_MMA_MASK
	.align		4
.L_15:
        /*0048*/ 	.byte	0x03, 0x50
        /*004a*/ 	.short	0x0000


	//----- nvinfo : EIATTR_MAXREG_COUNT
	.align		4
        /*004c*/ 	.byte	0x03, 0x1b
        /*004e*/ 	.short	0x00ff


	//----- nvinfo : EIATTR_MERCURY_ISA_VERSION
	.align		4
        /*0050*/ 	.byte	0x03, 0x5f
        /*0052*/ 	.short	0x0101


	//----- nvinfo : EIATTR_VRC_CTA_INIT_COUNT
	.align		4
        /*0054*/ 	.byte	0x02, 0x4a
	.zero		1
	.zero		1


	//----- nvinfo : EIATTR_EXIT_INSTR_OFFSETS
	.align		4
        /*0058*/ 	.byte	0x04, 0x1c
        /*005a*/ 	.short	(.L_17 - .L_16)


	//   ....[0]....
.L_16:
        /*005c*/ 	.word	0x000009b0


	//----- nvinfo : EIATTR_CBANK_PARAM_SIZE
	.align		4
.L_17:
        /*0060*/ 	.byte	0x03, 0x19
        /*0062*/ 	.short	0x001c


	//----- nvinfo : EIATTR_PARAM_CBANK
	.align		4
        /*0064*/ 	.byte	0x04, 0x0a
        /*0066*/ 	.short	(.L_19 - .L_18)
	.align		4
.L_18:
        /*0068*/ 	.word	index@(.nv.constant0._Z24cudaMatrixMultiplicationPjS_S_i)
        /*006c*/ 	.short	0x0380
        /*006e*/ 	.short	0x001c


	//----- nvinfo : EIATTR_SW_WAR
	.align		4
.L_19:
        /*0070*/ 	.byte	0x04, 0x36
        /*0072*/ 	.short	(.L_21 - .L_20)
.L_20:
        /*0074*/ 	.word	0x00000008
.L_21:


//--------------------- .nv.callgraph             --------------------------
	.section	.nv.callgraph,"",@"SHT_CUDA_CALLGRAPH"
	.align	4
	.sectionentsize	8
	.align		4
        /*0000*/ 	.word	0x00000000
	.align		4
        /*0004*/ 	.word	0xffffffff
	.align		4
        /*0008*/ 	.word	0x00000000
	.align		4
        /*000c*/ 	.word	0xfffffffe
	.align		4
        /*0010*/ 	.word	0x00000000
	.align		4
        /*0014*/ 	.word	0xfffffffd
	.align		4
        /*0018*/ 	.word	0x00000000
	.align		4
        /*001c*/ 	.word	0xfffffffc


//--------------------- .text._Z24cudaMatrixMultiplicationPjS_S_i --------------------------
	.section	.text._Z24cudaMatrixMultiplicationPjS_S_i,"ax",@progbits
	.align	128
        .global         _Z24cudaMatrixMultiplicationPjS_S_i
        .type           _Z24cudaMatrixMultiplicationPjS_S_i,@function
        .size           _Z24cudaMatrixMultiplicationPjS_S_i,(.L_x_5 - _Z24cudaMatrixMultiplicationPjS_S_i)
        .other          _Z24cudaMatrixMultiplicationPjS_S_i,@"STO_CUDA_ENTRY STV_DEFAULT"
_Z24cudaMatrixMultiplicationPjS_S_i:
.text._Z24cudaMatrixMultiplicationPjS_S_i:
[----:B------:R-:W-:Y:S08]  /*0000*/  LDC R1, c[0x0][0x37c] ;  /* 0x0000df00ff017b82 */ /* 0x000ff00000000800 */
[----:B------:R-:W0:Y:S01]  /*0010*/  LDC R0, c[0x0][0x398] ;  /* 0x0000e600ff007b82 */ /* 0x000e220000000800 */
[----:B------:R-:W1:Y:S01]  /*0020*/  S2R R3, SR_TID.Y ;  /* 0x0000000000037919 */ /* 0x000e620000002200 */
[----:B------:R-:W2:Y:S01]  /*0030*/  LDCU.64 UR4, c[0x0][0x358] ;  /* 0x00006b00ff0477ac */ /* 0x000ea20008000a00 */
[----:B------:R-:W-:Y:S01]  /*0040*/  HFMA2 R12, -RZ, RZ, 0, 0 ;  /* 0x00000000ff0c7431 */ /* 0x000fe200000001ff */
[----:B------:R-:W1:Y:S01]  /*0050*/  S2R R2, SR_CTAID.Y ;  /* 0x0000000000027919 */ /* 0x000e620000002600 */
[----:B------:R-:W3:Y:S01]  /*0060*/  S2R R5, SR_TID.X ;  /* 0x0000000000057919 */ /* 0x000ee20000002100 */
[----:B------:R-:W3:Y:S01]  /*0070*/  S2R R6, SR_CTAID.X ;  /* 0x0000000000067919 */ /* 0x000ee20000002500 */
[----:B0-----:R-:W-:-:S02]  /*0080*/  ISETP.GE.AND P0, PT, R0, 0x1, PT ;  /* 0x000000010000780c */ /* 0x001fc40003f06270 */
[----:B-1----:R-:W-:Y:S02]  /*0090*/  LEA R3, R2, R3, 0x4 ;  /* 0x0000000302037211 */ /* 0x002fe400078e20ff */
[----:B---3--:R-:W-:-:S09]  /*00a0*/  LEA R7, R6, R5, 0x4 ;  /* 0x0000000506077211 */ /* 0x008fd200078e20ff */
[----:B--2---:R-:W-:Y:S05]  /*00b0*/  @!P0 BRA `(.L_x_0) ;  /* 0x00000008002c8947 */ /* 0x004fea0003800000 */
[C---:B------:R-:W-:Y:S01]  /*00c0*/  ISETP.GE.U32.AND P1, PT, R0.reuse, 0x8, PT ;  /* 0x000000080000780c */ /* 0x040fe20003f26070 */
[----:B------:R-:W-:Y:S01]  /*00d0*/  IMAD R4, R3, R0, RZ ;  /* 0x0000000003047224 */ /* 0x000fe200078e02ff */
[----:B------:R-:W-:Y:S02]  /*00e0*/  LOP3.LUT R2, R0, 0x7, RZ, 0xc0, !PT ;  /* 0x0000000700027812 */ /* 0x000fe400078ec0ff */
[----:B------:R-:W-:Y:S02]  /*00f0*/  MOV R9, RZ ;  /* 0x000000ff00097202 */ /* 0x000fe40000000f00 */
[----:B------:R-:W-:Y:S02]  /*0100*/  ISETP.NE.AND P0, PT, R2, RZ, PT ;  /* 0x000000ff0200720c */ /* 0x000fe40003f05270 */
[----:B------:R-:W-:-:S05]  /*0110*/  MOV R12, RZ ;  /* 0x000000ff000c7202 */ /* 0x000fca0000000f00 */
[----:B------:R-:W-:Y:S06]  /*0120*/  @!P1 BRA `(.L_x_1) ;  /* 0x0000000400009947 */ /* 0x000fec0003800000 */
[----:B------:R-:W0:Y:S01]  /*0130*/  LDC.64 R10, c[0x0][0x380] ;  /* 0x0000e000ff0a7b82 */ /* 0x000e220000000a00 */
[----:B------:R-:W-:Y:S01]  /*0140*/  IMAD.IADD R5, R5, 0x1, R0 ;  /* 0x0000000105057824 */ /* 0x000fe200078e0200 */
[C---:B------:R-:W-:Y:S01]  /*0150*/  LOP3.LUT R9, R0.reuse, 0x7ffffff8, RZ, 0xc0, !PT ;  /* 0x7ffffff800097812 */ /* 0x040fe200078ec0ff */
[C-C-:B------:R-:W-:Y:S01]  /*0160*/  IMAD R13, R0.reuse, 0x3, R7.reuse ;  /* 0x00000003000d7824 */ /* 0x140fe200078e0207 */
[C---:B------:R-:W-:Y:S01]  /*0170*/  LEA R25, R0.reuse, R7, 0x2 ;  /* 0x0000000700197211 */ /* 0x040fe200078e10ff */
[--C-:B------:R-:W-:Y:S01]  /*0180*/  IMAD R27, R0, 0x5, R7.reuse ;  /* 0x00000005001b7824 */ /* 0x100fe200078e0207 */
[----:B------:R-:W-:Y:S01]  /*0190*/  LEA R5, R6, R5, 0x4 ;  /* 0x0000000506057211 */ /* 0x000fe200078e20ff */
[C-C-:B------:R-:W-:Y:S01]  /*01a0*/  IMAD R29, R0.reuse, 0x6, R7.reuse ;  /* 0x00000006001d7824 */ /* 0x140fe200078e0207 */
[----:B------:R-:W-:Y:S01]  /*01b0*/  IADD3 R6, PT, PT, -R9, RZ, RZ ;  /* 0x000000ff09067210 */ /* 0x000fe20007ffe1ff */
[----:B------:R-:W-:Y:S02]  /*01c0*/  IMAD R8, R0, 0x7, R7 ;  /* 0x0000000700087824 */ /* 0x000fe400078e0207 */
[----:B------:R-:W-:-:S02]  /*01d0*/  IMAD.MOV.U32 R12, RZ, RZ, RZ ;  /* 0x000000ffff0c7224 */ /* 0x000fc400078e00ff */
[----:B0-----:R-:W-:-:S03]  /*01e0*/  IMAD.WIDE.U32 R10, R4, 0x4, R10 ;  /* 0x00000004040a7825 */ /* 0x001fc600078e000a */
[----:B------:R-:W-:Y:S02]  /*01f0*/  IADD3 R22, P1, PT, R10, 0x10, RZ ;  /* 0x000000100a167810 */ /* 0x000fe40007f3e0ff */
[----:B------:R-:W-:Y:S02]  /*0200*/  MOV R10, R7 ;  /* 0x00000007000a7202 */ /* 0x000fe40000000f00 */
[----:B------:R-:W-:Y:S02]  /*0210*/  IADD3.X R21, PT, PT, RZ, R11, RZ, P1, !PT ;  /* 0x0000000bff157210 */ /* 0x000fe40000ffe4ff */
[----:B------:R-:W-:-:S07]  /*0220*/  LEA R11, R0, R7, 0x1 ;  /* 0x00000007000b7211 */ /* 0x000fce00078e08ff */
.L_x_2:
[----:B------:R-:W0:Y:S01]  /*0230*/  LDC.64 R16, c[0x0][0x388] ;  /* 0x0000e200ff107b82 */ /* 0x000e220000000a00 */
[----:B------:R-:W-:Y:S02]  /*0240*/  MOV R14, R22 ;  /* 0x00000016000e7202 */ /* 0x000fe40000000f00 */
[----:B------:R-:W-:-:S05]  /*0250*/  MOV R15, R21 ;  /* 0x00000015000f7202 */ /* 0x000fca0000000f00 */
[----:B------:R-:W2:Y:S04]  /*0260*/  LDG.E R21, desc[UR4][R14.64+-0x10] ;  /* 0xfffff0040e157981 */ /* 0x000ea8000c1e1900 */
[----:B------:R-:W3:Y:S04]  /*0270*/  LDG.E R26, desc[UR4][R14.64+-0xc] ;  /* 0xfffff4040e1a7981 */ /* 0x000ee8000c1e1900 */
[----:B------:R-:W4:Y:S01]  /*0280*/  LDG.E R28, desc[UR4][R14.64+-0x4] ;  /* 0xfffffc040e1c7981 */ /* 0x000f22000c1e1900 */
[----:B0-----:R-:W-:-:S05]  /*0290*/  IMAD.WIDE.U32 R18, R10, 0x4, R16 ;  /* 0x000000040a127825 */ /* 0x001fca00078e0010 */
[----:B------:R0:W2:Y:S01]  /*02a0*/  LDG.E R20, desc[UR4][R18.64] ;  /* 0x0000000412147981 */ /* 0x0000a2000c1e1900 */
[----:B------:R-:W-:-:S04]  /*02b0*/  IMAD.WIDE.U32 R22, R13, 0x4, R16 ;  /* 0x000000040d167825 */ /* 0x000fc800078e0010 */
[----:B0-----:R-:W-:-:S05]  /*02c0*/  IMAD.WIDE.U32 R18, R5, 0x4, R16 ;  /* 0x0000000405127825 */ /* 0x001fca00078e0010 */
[----:B------:R-:W3:Y:S01]  /*02d0*/  LDG.E R24, desc[UR4][R18.64] ;  /* 0x0000000412187981 */ /* 0x000ee2000c1e1900 */
[----:B--2---:R-:W-:Y:S02]  /*02e0*/  IMAD R12, R21, R20, R12 ;  /* 0x00000014150c7224 */ /* 0x004fe400078e020c */
[----:B------:R-:W-:-:S05]  /*02f0*/  IMAD.WIDE.U32 R20, R11, 0x4, R16 ;  /* 0x000000040b147825 */ /* 0x000fca00078e0010 */
[----:B------:R-:W2:Y:S04]  /*0300*/  LDG.E R19, desc[UR4][R20.64] ;  /* 0x0000000414137981 */ /* 0x000ea8000c1e1900 */
[----:B------:R-:W2:Y:S04]  /*0310*/  LDG.E R20, desc[UR4][R14.64+-0x8] ;  /* 0xfffff8040e147981 */ /* 0x000ea8000c1e1900 */
[----:B------:R0:W4:Y:S01]  /*0320*/  LDG.E R21, desc[UR4][R22.64] ;  /* 0x0000000416157981 */ /* 0x000122000c1e1900 */
[----:B---3--:R-:W-:-:S03]  /*0330*/  IMAD R12, R26, R24, R12 ;  /* 0x000000181a0c7224 */ /* 0x008fc600078e020c */
[----:B------:R-:W3:Y:S01]  /*0340*/  LDG.E R26, desc[UR4][R14.64] ;  /* 0x000000040e1a7981 */ /* 0x000ee2000c1e1900 */
[----:B0-----:R-:W-:-:S05]  /*0350*/  IMAD.WIDE.U32 R22, R25, 0x4, R16 ;  /* 0x0000000419167825 */ /* 0x001fca00078e0010 */
[----:B------:R0:W3:Y:S01]  /*0360*/  LDG.E R24, desc[UR4][R22.64] ;  /* 0x0000000416187981 */ /* 0x0000e2000c1e1900 */
[----:B--2---:R-:W-:Y:S02]  /*0370*/  IMAD R12, R20, R19, R12 ;  /* 0x00000013140c7224 */ /* 0x004fe400078e020c */
[----:B------:R-:W-:-:S04]  /*0380*/  IMAD.WIDE.U32 R18, R27, 0x4, R16 ;  /* 0x000000041b127825 */ /* 0x000fc800078e0010 */
[----:B----4-:R-:W-:Y:S02]  /*0390*/  IMAD R12, R28, R21, R12 ;  /* 0x000000151c0c7224 */ /* 0x010fe400078e020c */
[--C-:B------:R-:W-:Y:S01]  /*03a0*/  IMAD.WIDE.U32 R20, R29, 0x4, R16.reuse ;  /* 0x000000041d147825 */ /* 0x100fe200078e0010 */
[----:B------:R-:W2:Y:S03]  /*03b0*/  LDG.E R18, desc[UR4][R18.64] ;  /* 0x0000000412127981 */ /* 0x000ea6000c1e1900 */
[----:B------:R-:W-:Y:S01]  /*03c0*/  IMAD.WIDE.U32 R16, R8, 0x4, R16 ;  /* 0x0000000408107825 */ /* 0x000fe200078e0010 */
[----:B------:R-:W4:Y:S04]  /*03d0*/  LDG.E R28, desc[UR4][R14.64+0xc] ;  /* 0x00000c040e1c7981 */ /* 0x000f28000c1e1900 */
[----:B------:R1:W5:Y:S04]  /*03e0*/  LDG.E R20, desc[UR4][R20.64] ;  /* 0x0000000414147981 */ /* 0x000368000c1e1900 */
[----:B------:R-:W2:Y:S04]  /*03f0*/  LDG.E R19, desc[UR4][R14.64+0x4] ;  /* 0x000004040e137981 */ /* 0x000ea8000c1e1900 */
[----:B------:R-:W4:Y:S04]  /*0400*/  LDG.E R17, desc[UR4][R16.64] ;  /* 0x0000000410117981 */ /* 0x000f28000c1e1900 */
[----:B------:R-:W5:Y:S01]  /*0410*/  LDG.E R16, desc[UR4][R14.64+0x8] ;  /* 0x000008040e107981 */ /* 0x000f62000c1e1900 */
[----:B0-----:R-:W-:Y:S01]  /*0420*/  IADD3 R22, P1, PT, R14, 0x20, RZ ;  /* 0x000000200e167810 */ /* 0x001fe20007f3e0ff */
[----:B------:R-:W-:-:S03]  /*0430*/  VIADD R6, R6, 0x8 ;  /* 0x0000000806067836 */ /* 0x000fc60000000000 */
[----:B-1----:R-:W-:Y:S02]  /*0440*/  IADD3.X R21, PT, PT, RZ, R15, RZ, P1, !PT ;  /* 0x0000000fff157210 */ /* 0x002fe40000ffe4ff */
[----:B------:R-:W-:Y:S01]  /*0450*/  ISETP.NE.AND P1, PT, R6, RZ, PT ;  /* 0x000000ff0600720c */ /* 0x000fe20003f25270 */
[----:B---3--:R-:W-:Y:S01]  /*0460*/  IMAD R12, R26, R24, R12 ;  /* 0x000000181a0c7224 */ /* 0x008fe200078e020c */
[C---:B------:R-:W-:Y:S01]  /*0470*/  LEA R5, R0.reuse, R5, 0x3 ;  /* 0x0000000500057211 */ /* 0x040fe200078e18ff */
[C---:B------:R-:W-:Y:S01]  /*0480*/  IMAD R25, R0.reuse, 0x8, R25 ;  /* 0x0000000800197824 */ /* 0x040fe200078e0219 */
[C---:B------:R-:W-:Y:S02]  /*0490*/  LEA R11, R0.reuse, R11, 0x3 ;  /* 0x0000000b000b7211 */ /* 0x040fe400078e18ff */
[C---:B------:R-:W-:Y:S02]  /*04a0*/  LEA R13, R0.reuse, R13, 0x3 ;  /* 0x0000000d000d7211 */ /* 0x040fe400078e18ff */
[----:B------:R-:W-:-:S02]  /*04b0*/  LEA R27, R0, R27, 0x3 ;  /* 0x0000001b001b7211 */ /* 0x000fc400078e18ff */
[C---:B------:R-:W-:Y:S02]  /*04c0*/  LEA R29, R0.reuse, R29, 0x3 ;  /* 0x0000001d001d7211 */ /* 0x040fe400078e18ff */
[C---:B------:R-:W-:Y:S02]  /*04d0*/  LEA R8, R0.reuse, R8, 0x3 ;  /* 0x0000000800087211 */ /* 0x040fe400078e18ff */
[----:B------:R-:W-:Y:S01]  /*04e0*/  LEA R10, R0, R10, 0x3 ;  /* 0x0000000a000a7211 */ /* 0x000fe200078e18ff */
[----:B--2---:R-:W-:-:S04]  /*04f0*/  IMAD R23, R19, R18, R12 ;  /* 0x0000001213177224 */ /* 0x004fc800078e020c */
[----:B-----5:R-:W-:-:S04]  /*0500*/  IMAD R23, R16, R20, R23 ;  /* 0x0000001410177224 */ /* 0x020fc800078e0217 */
[----:B----4-:R-:W-:Y:S01]  /*0510*/  IMAD R12, R28, R17, R23 ;  /* 0x000000111c0c7224 */ /* 0x010fe200078e0217 */
[----:B------:R-:W-:Y:S06]  /*0520*/  @P1 BRA `(.L_x_2) ;  /* 0xfffffffc00401947 */ /* 0x000fec000383ffff */
.L_x_1:
[----:B------:R-:W-:Y:S05]  /*0530*/  @!P0 BRA `(.L_x_0) ;  /* 0x00000004000c8947 */ /* 0x000fea0003800000 */
[----:B------:R-:W-:Y:S02]  /*0540*/  ISETP.GE.U32.AND P1, PT, R2, 0x4, PT ;  /* 0x000000040200780c */ /* 0x000fe40003f26070 */
[----:B------:R-:W-:-:S04]  /*0550*/  LOP3.LUT R6, R0, 0x3, RZ, 0xc0, !PT ;  /* 0x0000000300067812 */ /* 0x000fc800078ec0ff */
[----:B------:R-:W-:-:S07]  /*0560*/  ISETP.NE.AND P0, PT, R6, RZ, PT ;  /* 0x000000ff0600720c */ /* 0x000fce0003f05270 */
[----:B------:R-:W-:Y:S06]  /*0570*/  @!P1 BRA `(.L_x_3) ;  /* 0x0000000000789947 */ /* 0x000fec0003800000 */
[----:B------:R-:W0:Y:S01]  /*0580*/  LDC.64 R20, c[0x0][0x380] ;  /* 0x0000e000ff147b82 */ /* 0x000e220000000a00 */
[----:B------:R-:W1:Y:S01]  /*0590*/  LDCU.64 UR6, c[0x0][0x380] ;  /* 0x00007000ff0677ac */ /* 0x000e620008000a00 */
[----:B------:R-:W-:Y:S01]  /*05a0*/  IMAD R19, R9, R0, R7 ;  /* 0x0000000009137224 */ /* 0x000fe200078e0207 */
[C---:B------:R-:W-:Y:S01]  /*05b0*/  IADD3 R2, P1, PT, R4.reuse, R9, RZ ;  /* 0x0000000904027210 */ /* 0x040fe20007f3e0ff */
[----:B------:R-:W-:-:S03]  /*05c0*/  IMAD.IADD R5, R4, 0x1, R9 ;  /* 0x0000000104057824 */ /* 0x000fc600078e0209 */
[----:B------:R-:W-:Y:S01]  /*05d0*/  IADD3 R13, PT, PT, R19, R0, RZ ;  /* 0x00000000130d7210 */ /* 0x000fe20007ffe0ff */
[----:B------:R-:W2:Y:S01]  /*05e0*/  LDC.64 R10, c[0x0][0x388] ;  /* 0x0000e200ff0a7b82 */ /* 0x000ea20000000a00 */
[----:B0-----:R-:W-:Y:S01]  /*05f0*/  IMAD.WIDE.U32 R20, R5, 0x4, R20 ;  /* 0x0000000405147825 */ /* 0x001fe200078e0014 */
[----:B------:R-:W-:Y:S02]  /*0600*/  IADD3.X R5, PT, PT, RZ, RZ, RZ, P1, !PT ;  /* 0x000000ffff057210 */ /* 0x000fe40000ffe4ff */
[----:B-1----:R-:W-:-:S03]  /*0610*/  LEA R14, P1, R2, UR6, 0x2 ;  /* 0x00000006020e7c11 */ /* 0x002fc6000f8210ff */
[----:B------:R-:W3:Y:S01]  /*0620*/  LDG.E R21, desc[UR4][R20.64] ;  /* 0x0000000414157981 */ /* 0x000ee2000c1e1900 */
[----:B------:R-:W-:Y:S01]  /*0630*/  LEA.HI.X R15, R2, UR7, R5, 0x2, P1 ;  /* 0x00000007020f7c11 */ /* 0x000fe200088f1405 */
[----:B--2---:R-:W-:-:S04]  /*0640*/  IMAD.WIDE.U32 R18, R19, 0x4, R10 ;  /* 0x0000000413127825 */ /* 0x004fc800078e000a */
[C-C-:B------:R-:W-:Y:S01]  /*0650*/  IMAD.WIDE.U32 R16, R13.reuse, 0x4, R10.reuse ;  /* 0x000000040d107825 */ /* 0x140fe200078e000a */
[-C--:B------:R-:W-:Y:S01]  /*0660*/  IADD3 R13, PT, PT, R13, R0.reuse, RZ ;  /* 0x000000000d0d7210 */ /* 0x080fe20007ffe0ff */
[----:B------:R-:W3:Y:S04]  /*0670*/  LDG.E R18, desc[UR4][R18.64] ;  /* 0x0000000412127981 */ /* 0x000ee8000c1e1900 */
[C-C-:B------:R-:W-:Y:S01]  /*0680*/  IMAD.WIDE.U32 R22, R13.reuse, 0x4, R10.reuse ;  /* 0x000000040d167825 */ /* 0x140fe200078e000a */
[----:B------:R-:W-:Y:S01]  /*0690*/  IADD3 R13, PT, PT, R13, R0, RZ ;  /* 0x000000000d0d7210 */ /* 0x000fe20007ffe0ff */
[----:B------:R-:W2:Y:S04]  /*06a0*/  LDG.E R16, desc[UR4][R16.64] ;  /* 0x0000000410107981 */ /* 0x000ea8000c1e1900 */
[----:B------:R-:W2:Y:S01]  /*06b0*/  LDG.E R2, desc[UR4][R14.64+0x4] ;  /* 0x000004040e027981 */ /* 0x000ea2000c1e1900 */
[----:B------:R-:W-:-:S03]  /*06c0*/  IMAD.WIDE.U32 R10, R13, 0x4, R10 ;  /* 0x000000040d0a7825 */ /* 0x000fc600078e000a */
[----:B------:R-:W4:Y:S04]  /*06d0*/  LDG.E R22, desc[UR4][R22.64] ;  /* 0x0000000416167981 */ /* 0x000f28000c1e1900 */
[----:B------:R-:W4:Y:S04]  /*06e0*/  LDG.E R5, desc[UR4][R14.64+0x8] ;  /* 0x000008040e057981 */ /* 0x000f28000c1e1900 */
[----:B------:R-:W5:Y:S04]  /*06f0*/  LDG.E R13, desc[UR4][R14.64+0xc] ;  /* 0x00000c040e0d7981 */ /* 0x000f68000c1e1900 */
[----:B------:R-:W5:Y:S01]  /*0700*/  LDG.E R10, desc[UR4][R10.64] ;  /* 0x000000040a0a7981 */ /* 0x000f62000c1e1900 */
[----:B------:R-:W-:-:S02]  /*0710*/  VIADD R9, R9, 0x4 ;  /* 0x0000000409097836 */ /* 0x000fc40000000000 */
[----:B---3--:R-:W-:-:S04]  /*0720*/  IMAD R21, R21, R18, R12 ;  /* 0x0000001215157224 */ /* 0x008fc800078e020c */
[----:B--2---:R-:W-:-:S04]  /*0730*/  IMAD R2, R2, R16, R21 ;  /* 0x0000001002027224 */ /* 0x004fc800078e0215 */
[----:B----4-:R-:W-:-:S04]  /*0740*/  IMAD R2, R5, R22, R2 ;  /* 0x0000001605027224 */ /* 0x010fc800078e0202 */
[----:B-----5:R-:W-:-:S07]  /*0750*/  IMAD R12, R13, R10, R2 ;  /* 0x0000000a0d0c7224 */ /* 0x020fce00078e0202 */
.L_x_3:
[----:B------:R-:W-:Y:S05]  /*0760*/  @!P0 BRA `(.L_x_0) ;  /* 0x0000000000808947 */ /* 0x000fea0003800000 */
[----:B------:R-:W-:Y:S01]  /*0770*/  ISETP.NE.AND P1, PT, R6, 0x1, PT ;  /* 0x000000010600780c */ /* 0x000fe20003f25270 */
[----:B------:R-:W0:Y:S01]  /*0780*/  LDC.64 R22, c[0x0][0x380] ;  /* 0x0000e000ff167b82 */ /* 0x000e220000000a00 */
[----:B------:R-:W-:-:S04]  /*0790*/  LOP3.LUT R2, R0, 0x1, RZ, 0xc0, !PT ;  /* 0x0000000100027812 */ /* 0x000fc800078ec0ff */
[----:B------:R-:W-:-:S03]  /*07a0*/  ISETP.NE.U32.AND P0, PT, R2, 0x1, PT ;  /* 0x000000010200780c */ /* 0x000fc60003f05070 */
[----:B------:R-:W1:Y:S04]  /*07b0*/  LDC.64 R18, c[0x0][0x388] ;  /* 0x0000e200ff127b82 */ /* 0x000e680000000a00 */
[CC--:B------:R-:W-:Y:S01]  /*07c0*/  @P1 IADD3 R5, PT, PT, R4.reuse, R9.reuse, RZ ;  /* 0x0000000904051210 */ /* 0x0c0fe20007ffe0ff */
[C---:B------:R-:W-:Y:S01]  /*07d0*/  @P1 IMAD R13, R9.reuse, R0, R7 ;  /* 0x00000000090d1224 */ /* 0x040fe200078e0207 */
[----:B------:R-:W-:Y:S02]  /*07e0*/  @P1 IADD3 R2, P2, PT, R4, R9, RZ ;  /* 0x0000000904021210 */ /* 0x000fe40007f5e0ff */
[----:B------:R-:W2:Y:S01]  /*07f0*/  @P1 LDC.64 R16, c[0x0][0x380] ;  /* 0x0000e000ff101b82 */ /* 0x000ea20000000a00 */
[----:B------:R-:W-:-:S07]  /*0800*/  @P1 IADD3 R9, PT, PT, R9, 0x2, RZ ;  /* 0x0000000209091810 */ /* 0x000fce0007ffe0ff */
[----:B------:R-:W3:Y:S01]  /*0810*/  LDC.64 R10, c[0x0][0x380] ;  /* 0x0000e000ff0a7b82 */ /* 0x000ee20000000a00 */
[----:B0-----:R-:W-:Y:S01]  /*0820*/  @P1 IMAD.WIDE.U32 R22, R5, 0x4, R22 ;  /* 0x0000000405161825 */ /* 0x001fe200078e0016 */
[----:B------:R-:W-:-:S05]  /*0830*/  @P1 IADD3.X R5, PT, PT, RZ, RZ, RZ, P2, !PT ;  /* 0x000000ffff051210 */ /* 0x000fca00017fe4ff */
[----:B------:R-:W4:Y:S01]  /*0840*/  @P1 LDG.E R23, desc[UR4][R22.64] ;  /* 0x0000000416171981 */ /* 0x000f22000c1e1900 */
[----:B------:R-:W0:Y:S01]  /*0850*/  LDC.64 R14, c[0x0][0x388] ;  /* 0x0000e200ff0e7b82 */ /* 0x000e220000000a00 */
[C---:B-1----:R-:W-:Y:S01]  /*0860*/  @P1 IMAD.WIDE.U32 R20, R13.reuse, 0x4, R18 ;  /* 0x000000040d141825 */ /* 0x042fe200078e0012 */
[----:B------:R-:W-:Y:S02]  /*0870*/  @P1 IADD3 R13, PT, PT, R13, R0, RZ ;  /* 0x000000000d0d1210 */ /* 0x000fe40007ffe0ff */
[----:B--2---:R-:W-:-:S03]  /*0880*/  @P1 LEA R16, P2, R2, R16, 0x2 ;  /* 0x0000001002101211 */ /* 0x004fc600078410ff */
[----:B------:R-:W-:Y:S01]  /*0890*/  @P1 IMAD.WIDE.U32 R18, R13, 0x4, R18 ;  /* 0x000000040d121825 */ /* 0x000fe200078e0012 */
[----:B------:R-:W4:Y:S01]  /*08a0*/  @P1 LDG.E R20, desc[UR4][R20.64] ;  /* 0x0000000414141981 */ /* 0x000f22000c1e1900 */
[----:B------:R-:W-:Y:S02]  /*08b0*/  @P1 LEA.HI.X R17, R2, R17, R5, 0x2, P2 ;  /* 0x0000001102111211 */ /* 0x000fe400010f1405 */
[----:B------:R-:W-:Y:S01]  /*08c0*/  @!P0 IADD3 R5, PT, PT, R4, R9, RZ ;  /* 0x0000000904058210 */ /* 0x000fe20007ffe0ff */
[----:B------:R-:W-:Y:S01]  /*08d0*/  @!P0 IMAD R9, R9, R0, R7 ;  /* 0x0000000009098224 */ /* 0x000fe200078e0207 */
[----:B------:R-:W2:Y:S03]  /*08e0*/  @P1 LDG.E R18, desc[UR4][R18.64] ;  /* 0x0000000412121981 */ /* 0x000ea6000c1e1900 */
[----:B---3--:R-:W-:Y:S01]  /*08f0*/  @!P0 IMAD.WIDE.U32 R10, R5, 0x4, R10 ;  /* 0x00000004050a8825 */ /* 0x008fe200078e000a */
[----:B------:R-:W2:Y:S03]  /*0900*/  @P1 LDG.E R16, desc[UR4][R16.64+0x4] ;  /* 0x0000040410101981 */ /* 0x000ea6000c1e1900 */
[----:B0-----:R-:W-:-:S02]  /*0910*/  @!P0 IMAD.WIDE.U32 R14, R9, 0x4, R14 ;  /* 0x00000004090e8825 */ /* 0x001fc400078e000e */
[----:B------:R-:W3:Y:S04]  /*0920*/  @!P0 LDG.E R11, desc[UR4][R10.64] ;  /* 0x000000040a0b8981 */ /* 0x000ee8000c1e1900 */
[----:B------:R-:W3:Y:S01]  /*0930*/  @!P0 LDG.E R14, desc[UR4][R14.64] ;  /* 0x000000040e0e8981 */ /* 0x000ee2000c1e1900 */
[----:B----4-:R-:W-:-:S04]  /*0940*/  @P1 IMAD R23, R23, R20, R12 ;  /* 0x0000001417171224 */ /* 0x010fc800078e020c */
[----:B--2---:R-:W-:-:S04]  /*0950*/  @P1 IMAD R12, R16, R18, R23 ;  /* 0x00000012100c1224 */ /* 0x004fc800078e0217 */
[----:B---3--:R-:W-:-:S07]  /*0960*/  @!P0 IMAD R12, R11, R14, R12 ;  /* 0x0000000e0b0c8224 */ /* 0x008fce00078e020c */
.L_x_0:
[----:B------:R-:W0:Y:S01]  /*0970*/  LDC.64 R4, c[0x0][0x390] ;  /* 0x0000e400ff047b82 */ /* 0x000e220000000a00 */
[----:B------:R-:W-:-:S04]  /*0980*/  IMAD R3, R3, R0, R7 ;  /* 0x0000000003037224 */ /* 0x000fc800078e0207 */
[----:B0-----:R-:W-:-:S05]  /*0990*/  IMAD.WIDE R2, R3, 0x4, R4 ;  /* 0x0000000403027825 */ /* 0x001fca00078e0204 */
[----:B------:R-:W-:Y:S01]  /*09a0*/  STG.E desc[UR4][R2.64], R12 ;  /* 0x0000000c02007986 */ /* 0x000fe2000c101904 */
[----:B------:R-:W-:Y:S05]  /*09b0*/  EXIT ;  /* 0x000000000000794d */ /* 0x000fea0003800000 */
.L_x_4:
[----:B------:R-:W-:-:S00]  /*09c0*/  BRA `(.L_x_4) ;  /* 0xfffffffc00fc7947 */ /* 0x000fc0000383ffff */
[----:B------:R-:W-:-:S00]  /*09d0*/  NOP ;  /* 0x0000000000007918 */ /* 0x000fc00000000000 */
        /* <DEDUP_REMOVED lines=10> */
.L_x_5:


//--------------------- .nv.shared.reserved.0     --------------------------
	.section	.nv.shared.reserved.0,"aw",@nobits
	.weak		__nv_reservedSMEM_offset_0_alias
	.size		__nv_reservedSMEM_offset_0_alias, 0, 64
	.other		__nv_reservedSMEM_offset_0_alias,@"STO_CUDA_RESERVED_SHARED STV_DEFAULT"
__nv_reservedSMEM_offset_0_alias:
	.zero		0
	.zero		64


//--------------------- .nv.constant0._Z24cudaMatrixMultiplicationPjS_S_i --------------------------
	.section	.nv.constant0._Z24cudaMatrixMultiplicationPjS_S_i,"a",@progbits
	.sectionflags	@""
	.align	4
.nv.constant0._Z24cudaMatrixMultiplicationPjS_S_i:
	.zero		924


//--------------------- SYMBOLS --------------------------

	.type		.nv.reservedSmem.offset0,@object
	.size		.nv.reservedSmem.offset0,0x4
